//
// Generated by NVIDIA NVVM Compiler
//
// Compiler Build ID: CL-36424714
// Cuda compilation tools, release 13.0, V13.0.88
// Based on NVVM 20.0.0
//

.version 9.0
.target sm_100
.address_size 64

	// .globl	_Z17reverseBitsKernelPjS_i

.visible .entry _Z17reverseBitsKernelPjS_i(
	.param .u64 .ptr .align 1 _Z17reverseBitsKernelPjS_i_param_0,
	.param .u64 .ptr .align 1 _Z17reverseBitsKernelPjS_i_param_1,
	.param .u32 _Z17reverseBitsKernelPjS_i_param_2
)
{
	.reg .pred 	%p<2>;
	.reg .b32 	%r<8>;
	.reg .b64 	%rd<8>;

	ld.param.u64 	%rd1, [_Z17reverseBitsKernelPjS_i_param_0];
	ld.param.u64 	%rd2, [_Z17reverseBitsKernelPjS_i_param_1];
	ld.param.u32 	%r2, [_Z17reverseBitsKernelPjS_i_param_2];
	mov.u32 	%r3, %ctaid.x;
	mov.u32 	%r4, %ntid.x;
	mov.u32 	%r5, %tid.x;
	mad.lo.s32 	%r1, %r3, %r4, %r5;
	setp.ge.s32 	%p1, %r1, %r2;
	@%p1 bra 	$L__BB0_2;
	cvta.to.global.u64 	%rd3, %rd1;
	cvta.to.global.u64 	%rd4, %rd2;
	mul.wide.s32 	%rd5, %r1, 4;
	add.s64 	%rd6, %rd3, %rd5;
	ld.global.u32 	%r6, [%rd6];
	brev.b32 	%r7, %r6;
	add.s64 	%rd7, %rd4, %rd5;
	st.global.u32 	[%rd7], %r7;
$L__BB0_2:
	ret;

}


// ===== COMPILED SASS (sm_100) =====

	.target	sm_100

	.elftype	@"ET_EXEC"


//--------------------- .note.nv.tkinfo           --------------------------
	.section	.note.nv.tkinfo,"",@"SHT_NOTE"
	.sectionflags	@"SHF_NOTE_NV_TKINFO"
	.tkinfo
        /*0018*/ 	.word	0x00000002
        /*0030*/ 	.string	""
        /*0030*/ 	.string	"ptxas"
        /*0030*/ 	.string	"Cuda compilation tools, release 13.0, V13.0.88"
        /*0030*/ 	.string	"Build cuda_13.0.r13.0/compiler.36424714_0"
        /*0030*/ 	.string	"-arch sm_100 -m 64 "



//--------------------- .note.nv.cuinfo           --------------------------
	.section	.note.nv.cuinfo,"",@"SHT_NOTE"
	.sectionflags	@"SHF_NOTE_NV_CUINFO"
        /*0018*/ 	.short	0x0002
        /*001a*/ 	.short	0x0064
        /*001c*/ 	.short	0x0082
	.zero		2


//--------------------- .nv.info                  --------------------------
	.section	.nv.info,"",@"SHT_CUDA_INFO"
	.align	4


	//----- nvinfo : EIATTR_REGCOUNT
	.align		4
        /*0000*/ 	.byte	0x04, 0x2f
        /*0002*/ 	.short	(.L_1 - .L_0)
	.align		4
.L_0:
        /*0004*/ 	.word	index@(_Z17reverseBitsKernelPjS_i)
        /*0008*/ 	.word	0x0000000c


	//----- nvinfo : EIATTR_FRAME_SIZE
	.align		4
.L_1:
        /*000c*/ 	.byte	0x04, 0x11
        /*000e*/ 	.short	(.L_3 - .L_2)
	.align		4
.L_2:
        /*0010*/ 	.word	index@(_Z17reverseBitsKernelPjS_i)
        /*0014*/ 	.word	0x00000000


	//----- nvinfo : EIATTR_MIN_STACK_SIZE
	.align		4
.L_3:
        /*0018*/ 	.byte	0x04, 0x12
        /*001a*/ 	.short	(.L_5 - .L_4)
	.align		4
.L_4:
        /*001c*/ 	.word	index@(_Z17reverseBitsKernelPjS_i)
        /*0020*/ 	.word	0x00000000
.L_5:


//--------------------- .nv.compat                --------------------------
	.section	.nv.compat,"",@"SHT_CUDA_COMPAT_INFO"
	.align	4
        /*0000*/ 	.byte	0x02, 0x09, 0x00, 0x00, 0x02, 0x02, 0x01, 0x00, 0x02, 0x05, 0x05, 0x00, 0x03, 0x07, 0x01, 0x01
        /*0010*/ 	.byte	0x02, 0x03, 0x00, 0x00, 0x02, 0x06, 0x01, 0x00, 0x04, 0x0b, 0x08, 0x00, 0x09, 0x00, 0x00, 0x00
        /*0020*/ 	.byte	0x00, 0x00, 0x00, 0x00


//--------------------- .nv.info._Z17reverseBitsKernelPjS_i --------------------------
	.section	.nv.info._Z17reverseBitsKernelPjS_i,"",@"SHT_CUDA_INFO"
	.sectionflags	@""
	.align	4


	//----- nvinfo : EIATTR_CUDA_API_VERSION
	.align		4
        /*0000*/ 	.byte	0x04, 0x37
        /*0002*/ 	.short	(.L_7 - .L_6)
.L_6:
        /*0004*/ 	.word	0x00000082


	//----- nvinfo : EIATTR_KPARAM_INFO
	.align		4
.L_7:
        /*0008*/ 	.byte	0x04, 0x17
        /*000a*/ 	.short	(.L_9 - .L_8)
.L_8:
        /*000c*/ 	.word	0x00000000
        /*0010*/ 	.short	0x0002
        /*0012*/ 	.short	0x0010
        /*0014*/ 	.byte	0x00, 0xf0, 0x11, 0x00


	//----- nvinfo : EIATTR_KPARAM_INFO
	.align		4
.L_9:
        /*0018*/ 	.byte	0x04, 0x17
        /*001a*/ 	.short	(.L_11 - .L_10)
.L_10:
        /*001c*/ 	.word	0x00000000
        /*0020*/ 	.short	0x0001
        /*0022*/ 	.short	0x0008
        /*0024*/ 	.byte	0x00, 0xf5, 0x21, 0x00


	//----- nvinfo : EIATTR_KPARAM_INFO
	.align		4
.L_11:
        /*0028*/ 	.byte	0x04, 0x17
        /*002a*/ 	.short	(.L_13 - .L_12)
.L_12:
        /*002c*/ 	.word	0x00000000
        /*0030*/ 	.short	0x0000
        /*0032*/ 	.short	0x0000
        /*0034*/ 	.byte	0x00, 0xf5, 0x21, 0x00


	//----- nvinfo : EIATTR_SPARSE_MMA_MASK
	.align		4
.L_13:
        /*0038*/ 	.byte	0x03, 0x50
        /*003a*/ 	.short	0x0000


	//----- nvinfo : EIATTR_MAXREG_COUNT
	.align		4
        /*003c*/ 	.byte	0x03, 0x1b
        /*003e*/ 	.short	0x00ff


	//----- nvinfo : EIATTR_MERCURY_ISA_VERSION
	.align		4
        /*0040*/ 	.byte	0x03, 0x5f
        /*0042*/ 	.short	0x0101


	//----- nvinfo : EIATTR_VRC_CTA_INIT_COUNT
	.align		4
        /*0044*/ 	.byte	0x02, 0x4a
	.zero		1
	.zero		1


	//----- nvinfo : EIATTR_EXIT_INSTR_OFFSETS
	.align		4
        /*0048*/ 	.byte	0x04, 0x1c
        /*004a*/ 	.short	(.L_15 - .L_14)


	//   ....[0]....
.L_14:
        /*004c*/ 	.word	0x00000070


	//   ....[1]....
        /*0050*/ 	.word	0x00000100


	//----- nvinfo : EIATTR_CBANK_PARAM_SIZE
	.align		4
.L_15:
        /*0054*/ 	.byte	0x03, 0x19
        /*0056*/ 	.short	0x0014


	//----- nvinfo : EIATTR_PARAM_CBANK
	.align		4
        /*0058*/ 	.byte	0x04, 0x0a
        /*005a*/ 	.short	(.L_17 - .L_16)
	.align		4
.L_16:
        /*005c*/ 	.word	index@(.nv.constant0._Z17reverseBitsKernelPjS_i)
        /*0060*/ 	.short	0x0380
        /*0062*/ 	.short	0x0014


	//----- nvinfo : EIATTR_SW_WAR
	.align		4
.L_17:
        /*0064*/ 	.byte	0x04, 0x36
        /*0066*/ 	.short	(.L_19 - .L_18)
.L_18:
        /*0068*/ 	.word	0x00000008
.L_19:


//--------------------- .nv.callgraph             --------------------------
	.section	.nv.callgraph,"",@"SHT_CUDA_CALLGRAPH"
	.align	4
	.sectionentsize	8
	.align		4
        /*0000*/ 	.word	0x00000000
	.align		4
        /*0004*/ 	.word	0xffffffff
	.align		4
        /*0008*/ 	.word	0x00000000
	.align		4
        /*000c*/ 	.word	0xfffffffe
	.align		4
        /*0010*/ 	.word	0x00000000
	.align		4
        /*0014*/ 	.word	0xfffffffd
	.align		4
        /*0018*/ 	.word	0x00000000
	.align		4
        /*001c*/ 	.word	0xfffffffc


//--------------------- .text._Z17reverseBitsKernelPjS_i --------------------------
	.section	.text._Z17reverseBitsKernelPjS_i,"ax",@progbits
	.align	128
        .global         _Z17reverseBitsKernelPjS_i
        .type           _Z17reverseBitsKernelPjS_i,@function
        .size           _Z17reverseBitsKernelPjS_i,(.L_x_1 - _Z17reverseBitsKernelPjS_i)
        .other          _Z17reverseBitsKernelPjS_i,@"STO_CUDA_ENTRY STV_DEFAULT"
_Z17reverseBitsKernelPjS_i:
.text._Z17reverseBitsKernelPjS_i:
[----:B------:R-:W-:Y:S01]  /*0000*/  LDC R1, c[0x0][0x37c] ;  /* 0x0000df00ff017b82 */ /* 0x000fe20000000800 */
[----:B------:R-:W0:Y:S07]  /*0010*/  S2R R0, SR_TID.X ;  /* 0x0000000000007919 */ /* 0x000e2e0000002100 */
[----:B------:R-:W0:Y:S01]  /*0020*/  S2UR UR4, SR_CTAID.X ;  /* 0x00000000000479c3 */ /* 0x000e220000002500 */
[----:B------:R-:W1:Y:S07]  /*0030*/  LDCU UR5, c[0x0][0x390] ;  /* 0x00007200ff0577ac */ /* 0x000e6e0008000800 */
[----:B------:R-:W0:Y:S02]  /*0040*/  LDC R7, c[0x0][0x360] ;  /* 0x0000d800ff077b82 */ /* 0x000e240000000800 */
[----:B0-----:R-:W-:-:S05]  /*0050*/  IMAD R7, R7, UR4, R0 ;  /* 0x0000000407077c24 */ /* 0x001fca000f8e0200 */
[----:B-1----:R-:W-:-:S13]  /*0060*/  ISETP.GE.AND P0, PT, R7, UR5, PT ;  /* 0x0000000507007c0c */ /* 0x002fda000bf06270 */
[----:B------:R-:W-:Y:S05]  /*0070*/  @P0 EXIT ;  /* 0x000000000000094d */ /* 0x000fea0003800000 */
[----:B------:R-:W0:Y:S01]  /*0080*/  LDC.64 R2, c[0x0][0x380] ;  /* 0x0000e000ff027b82 */ /* 0x000e220000000a00 */
[----:B------:R-:W1:Y:S07]  /*0090*/  LDCU.64 UR4, c[0x0][0x358] ;  /* 0x00006b00ff0477ac */ /* 0x000e6e0008000a00 */
[----:B------:R-:W2:Y:S01]  /*00a0*/  LDC.64 R4, c[0x0][0x388] ;  /* 0x0000e200ff047b82 */ /* 0x000ea20000000a00 */
[----:B0-----:R-:W-:-:S06]  /*00b0*/  IMAD.WIDE R2, R7, 0x4, R2 ;  /* 0x0000000407027825 */ /* 0x001fcc00078e0202 */
[----:B-1----:R-:W3:Y:S01]  /*00c0*/  LDG.E R2, desc[UR4][R2.64] ;  /* 0x0000000402027981 */ /* 0x002ee2000c1e1900 */
[----:B--2---:R-:W-:Y:S01]  /*00d0*/  IMAD.WIDE R4, R7, 0x4, R4 ;  /* 0x0000000407047825 */ /* 0x004fe200078e0204 */
[----:B---3--:R-:W0:Y:S04]  /*00e0*/  BREV R9, R2 ;  /* 0x0000000200097301 */ /* 0x008e280000000000 */
[----:B0-----:R-:W-:Y:S01]  /*00f0*/  STG.E desc[UR4][R4.64], R9 ;  /* 0x0000000904007986 */ /* 0x001fe2000c101904 */
[----:B------:R-:W-:Y:S05]  /*0100*/  EXIT ;  /* 0x000000000000794d */ /* 0x000fea0003800000 */
.L_x_0:
[----:B------:R-:W-:-:S00]  /*0110*/  BRA `(.L_x_0) ;  /* 0xfffffffc00fc7947 */ /* 0x000fc0000383ffff */
[----:B------:R-:W-:-:S00]  /*0120*/  NOP ;  /* 0x0000000000007918 */ /* 0x000fc00000000000 */
        /* <DEDUP_REMOVED lines=13> */
.L_x_1:


//--------------------- .nv.shared.reserved.0     --------------------------
	.section	.nv.shared.reserved.0,"aw",@nobits
	.weak		__nv_reservedSMEM_offset_0_alias
	.size		__nv_reservedSMEM_offset_0_alias, 0, 64
	.other		__nv_reservedSMEM_offset_0_alias,@"STO_CUDA_RESERVED_SHARED STV_DEFAULT"
__nv_reservedSMEM_offset_0_alias:
	.zero		0
	.zero		64


//--------------------- .nv.constant0._Z17reverseBitsKernelPjS_i --------------------------
	.section	.nv.constant0._Z17reverseBitsKernelPjS_i,"a",@progbits
	.sectionflags	@""
	.align	4
.nv.constant0._Z17reverseBitsKernelPjS_i:
	.zero		916


//--------------------- SYMBOLS --------------------------

	.type		.nv.reservedSmem.offset0,@object
	.size		.nv.reservedSmem.offset0,0x4
